//
// Generated by NVIDIA NVVM Compiler
//
// Compiler Build ID: CL-36424714
// Cuda compilation tools, release 13.0, V13.0.88
// Based on NVVM 20.0.0
//

.version 9.0
.target sm_100
.address_size 64

	// .globl	my_kernel_kernel0
// _ZZ17my_kernel_kernel0E18PaddedInput_shared has been demoted
// _ZZ17my_kernel_kernel0E18placeholder_shared has been demoted

.visible .entry my_kernel_kernel0(
	.param .u64 .ptr .align 1 my_kernel_kernel0_param_0,
	.param .u64 .ptr .align 1 my_kernel_kernel0_param_1,
	.param .u64 .ptr .align 1 my_kernel_kernel0_param_2,
	.param .u64 .ptr .align 1 my_kernel_kernel0_param_3
)
{
	.reg .pred 	%p<4>;
	.reg .b32 	%r<34>;
	.reg .b32 	%f<51>;
	.reg .b64 	%rd<20>;
	// demoted variable
	.shared .align 4 .b8 _ZZ17my_kernel_kernel0E18PaddedInput_shared[112];
	// demoted variable
	.shared .align 4 .b8 _ZZ17my_kernel_kernel0E18placeholder_shared[64];
	ld.param.u64 	%rd7, [my_kernel_kernel0_param_0];
	ld.param.u64 	%rd8, [my_kernel_kernel0_param_1];
	ld.param.u64 	%rd5, [my_kernel_kernel0_param_2];
	ld.param.u64 	%rd6, [my_kernel_kernel0_param_3];
	cvta.to.global.u64 	%rd9, %rd8;
	cvta.to.global.u64 	%rd1, %rd7;
	mov.u32 	%r1, %tid.x;
	mov.u32 	%r14, %ctaid.x;
	shr.u32 	%r15, %r14, 4;
	mul.lo.s32 	%r32, %r15, 896;
	shl.b32 	%r16, %r1, 4;
	and.b32  	%r17, %r16, 16256;
	shl.b32 	%r3, %r14, 3;
	and.b32  	%r4, %r3, 120;
	and.b32  	%r18, %r1, 7;
	or.b32  	%r19, %r17, %r18;
	or.b32  	%r20, %r19, %r4;
	shl.b32 	%r21, %r1, 2;
	mov.u32 	%r22, _ZZ17my_kernel_kernel0E18placeholder_shared;
	add.s32 	%r5, %r22, %r21;
	shl.b32 	%r23, %r1, 1;
	and.b32  	%r24, %r23, 2040;
	mov.u32 	%r25, _ZZ17my_kernel_kernel0E18PaddedInput_shared;
	add.s32 	%r6, %r25, %r24;
	and.b32  	%r7, %r23, 6;
	shl.b32 	%r26, %r1, 3;
	and.b32  	%r27, %r26, 24;
	add.s32 	%r8, %r22, %r27;
	mul.wide.u32 	%rd10, %r20, 4;
	add.s64 	%rd19, %rd9, %rd10;
	mov.b32 	%r33, 0;
	mov.f32 	%f49, 0f00000000;
	mov.f32 	%f50, %f49;
$L__BB0_1:
	setp.ne.s32 	%p1, %r1, 0;
	bar.sync 	0;
	@%p1 bra 	$L__BB0_3;
	mul.wide.u32 	%rd11, %r32, 4;
	add.s64 	%rd12, %rd1, %rd11;
	ld.global.nc.f32 	%f6, [%rd12];
	st.shared.f32 	[_ZZ17my_kernel_kernel0E18PaddedInput_shared], %f6;
	ld.global.nc.f32 	%f7, [%rd12+4];
	st.shared.f32 	[_ZZ17my_kernel_kernel0E18PaddedInput_shared+4], %f7;
	ld.global.nc.f32 	%f8, [%rd12+25088];
	st.shared.f32 	[_ZZ17my_kernel_kernel0E18PaddedInput_shared+8], %f8;
	ld.global.nc.f32 	%f9, [%rd12+25092];
	st.shared.f32 	[_ZZ17my_kernel_kernel0E18PaddedInput_shared+12], %f9;
	ld.global.nc.f32 	%f10, [%rd12+50176];
	st.shared.f32 	[_ZZ17my_kernel_kernel0E18PaddedInput_shared+16], %f10;
	ld.global.nc.f32 	%f11, [%rd12+50180];
	st.shared.f32 	[_ZZ17my_kernel_kernel0E18PaddedInput_shared+20], %f11;
	ld.global.nc.f32 	%f12, [%rd12+75264];
	st.shared.f32 	[_ZZ17my_kernel_kernel0E18PaddedInput_shared+24], %f12;
	ld.global.nc.f32 	%f13, [%rd12+75268];
	st.shared.f32 	[_ZZ17my_kernel_kernel0E18PaddedInput_shared+28], %f13;
	ld.global.nc.f32 	%f14, [%rd12+100352];
	st.shared.f32 	[_ZZ17my_kernel_kernel0E18PaddedInput_shared+32], %f14;
	ld.global.nc.f32 	%f15, [%rd12+100356];
	st.shared.f32 	[_ZZ17my_kernel_kernel0E18PaddedInput_shared+36], %f15;
	ld.global.nc.f32 	%f16, [%rd12+125440];
	st.shared.f32 	[_ZZ17my_kernel_kernel0E18PaddedInput_shared+40], %f16;
	ld.global.nc.f32 	%f17, [%rd12+125444];
	st.shared.f32 	[_ZZ17my_kernel_kernel0E18PaddedInput_shared+44], %f17;
	ld.global.nc.f32 	%f18, [%rd12+150528];
	st.shared.f32 	[_ZZ17my_kernel_kernel0E18PaddedInput_shared+48], %f18;
	ld.global.nc.f32 	%f19, [%rd12+150532];
	st.shared.f32 	[_ZZ17my_kernel_kernel0E18PaddedInput_shared+52], %f19;
	ld.global.nc.f32 	%f20, [%rd12+175616];
	st.shared.f32 	[_ZZ17my_kernel_kernel0E18PaddedInput_shared+56], %f20;
	ld.global.nc.f32 	%f21, [%rd12+175620];
	st.shared.f32 	[_ZZ17my_kernel_kernel0E18PaddedInput_shared+60], %f21;
	ld.global.nc.f32 	%f22, [%rd12+200704];
	st.shared.f32 	[_ZZ17my_kernel_kernel0E18PaddedInput_shared+64], %f22;
	ld.global.nc.f32 	%f23, [%rd12+200708];
	st.shared.f32 	[_ZZ17my_kernel_kernel0E18PaddedInput_shared+68], %f23;
	ld.global.nc.f32 	%f24, [%rd12+225792];
	st.shared.f32 	[_ZZ17my_kernel_kernel0E18PaddedInput_shared+72], %f24;
	ld.global.nc.f32 	%f25, [%rd12+225796];
	st.shared.f32 	[_ZZ17my_kernel_kernel0E18PaddedInput_shared+76], %f25;
	ld.global.nc.f32 	%f26, [%rd12+250880];
	st.shared.f32 	[_ZZ17my_kernel_kernel0E18PaddedInput_shared+80], %f26;
	ld.global.nc.f32 	%f27, [%rd12+250884];
	st.shared.f32 	[_ZZ17my_kernel_kernel0E18PaddedInput_shared+84], %f27;
	ld.global.nc.f32 	%f28, [%rd12+275968];
	st.shared.f32 	[_ZZ17my_kernel_kernel0E18PaddedInput_shared+88], %f28;
	ld.global.nc.f32 	%f29, [%rd12+275972];
	st.shared.f32 	[_ZZ17my_kernel_kernel0E18PaddedInput_shared+92], %f29;
	ld.global.nc.f32 	%f30, [%rd12+301056];
	st.shared.f32 	[_ZZ17my_kernel_kernel0E18PaddedInput_shared+96], %f30;
	ld.global.nc.f32 	%f31, [%rd12+301060];
	st.shared.f32 	[_ZZ17my_kernel_kernel0E18PaddedInput_shared+100], %f31;
	ld.global.nc.f32 	%f32, [%rd12+326144];
	st.shared.f32 	[_ZZ17my_kernel_kernel0E18PaddedInput_shared+104], %f32;
	ld.global.nc.f32 	%f33, [%rd12+326148];
	st.shared.f32 	[_ZZ17my_kernel_kernel0E18PaddedInput_shared+108], %f33;
	bra.uni 	$L__BB0_4;
$L__BB0_3:
	setp.gt.u32 	%p2, %r1, 15;
	@%p2 bra 	$L__BB0_5;
$L__BB0_4:
	ld.global.nc.f32 	%f34, [%rd19];
	st.shared.f32 	[%r5], %f34;
$L__BB0_5:
	bar.sync 	0;
	ld.shared.f32 	%f35, [%r6];
	ld.shared.f32 	%f36, [%r8];
	fma.rn.f32 	%f37, %f35, %f36, %f50;
	ld.shared.f32 	%f38, [%r8+4];
	fma.rn.f32 	%f39, %f35, %f38, %f49;
	ld.shared.f32 	%f40, [%r6+4];
	ld.shared.f32 	%f41, [%r8+32];
	fma.rn.f32 	%f50, %f40, %f41, %f37;
	ld.shared.f32 	%f42, [%r8+36];
	fma.rn.f32 	%f49, %f40, %f42, %f39;
	add.s32 	%r33, %r33, 1;
	add.s64 	%rd19, %rd19, 1024;
	add.s32 	%r32, %r32, 2;
	setp.ne.s32 	%p3, %r33, 448;
	@%p3 bra 	$L__BB0_1;
	add.s32 	%r28, %r4, %r7;
	shr.u32 	%r29, %r1, 2;
	mad.lo.s32 	%r30, %r29, 896, %r3;
	add.s32 	%r31, %r30, %r7;
	cvta.to.global.u64 	%rd13, %rd6;
	cvta.to.global.u64 	%rd14, %rd5;
	mul.wide.u32 	%rd15, %r28, 4;
	add.s64 	%rd16, %rd13, %rd15;
	ld.global.nc.f32 	%f43, [%rd16];
	add.f32 	%f44, %f50, %f43;
	max.f32 	%f45, %f44, 0f00000000;
	mul.wide.u32 	%rd17, %r31, 4;
	add.s64 	%rd18, %rd14, %rd17;
	st.global.f32 	[%rd18], %f45;
	ld.global.nc.f32 	%f46, [%rd16+4];
	add.f32 	%f47, %f49, %f46;
	max.f32 	%f48, %f47, 0f00000000;
	st.global.f32 	[%rd18+4], %f48;
	ret;

}


// ===== COMPILED SASS (sm_100) =====

	.target	sm_100

	.elftype	@"ET_EXEC"


//--------------------- .note.nv.tkinfo           --------------------------
	.section	.note.nv.tkinfo,"",@"SHT_NOTE"
	.sectionflags	@"SHF_NOTE_NV_TKINFO"
	.tkinfo
        /*0018*/ 	.word	0x00000002
        /*0030*/ 	.string	""
        /*0030*/ 	.string	"ptxas"
        /*0030*/ 	.string	"Cuda compilation tools, release 13.0, V13.0.88"
        /*0030*/ 	.string	"Build cuda_13.0.r13.0/compiler.36424714_0"
        /*0030*/ 	.string	"-arch sm_100 -m 64 "



//--------------------- .note.nv.cuinfo           --------------------------
	.section	.note.nv.cuinfo,"",@"SHT_NOTE"
	.sectionflags	@"SHF_NOTE_NV_CUINFO"
        /*0018*/ 	.short	0x0002
        /*001a*/ 	.short	0x0064
        /*001c*/ 	.short	0x0082
	.zero		2


//--------------------- .nv.info                  --------------------------
	.section	.nv.info,"",@"SHT_CUDA_INFO"
	.align	4


	//----- nvinfo : EIATTR_REGCOUNT
	.align		4
        /*0000*/ 	.byte	0x04, 0x2f
        /*0002*/ 	.short	(.L_1 - .L_0)
	.align		4
.L_0:
        /*0004*/ 	.word	index@(my_kernel_kernel0)
        /*0008*/ 	.word	0x0000001c


	//----- nvinfo : EIATTR_FRAME_SIZE
	.align		4
.L_1:
        /*000c*/ 	.byte	0x04, 0x11
        /*000e*/ 	.short	(.L_3 - .L_2)
	.align		4
.L_2:
        /*0010*/ 	.word	index@(my_kernel_kernel0)
        /*0014*/ 	.word	0x00000000


	//----- nvinfo : EIATTR_MIN_STACK_SIZE
	.align		4
.L_3:
        /*0018*/ 	.byte	0x04, 0x12
        /*001a*/ 	.short	(.L_5 - .L_4)
	.align		4
.L_4:
        /*001c*/ 	.word	index@(my_kernel_kernel0)
        /*0020*/ 	.word	0x00000000
.L_5:


//--------------------- .nv.compat                --------------------------
	.section	.nv.compat,"",@"SHT_CUDA_COMPAT_INFO"
	.align	4
        /*0000*/ 	.byte	0x02, 0x09, 0x00, 0x00, 0x02, 0x02, 0x01, 0x00, 0x02, 0x05, 0x05, 0x00, 0x03, 0x07, 0x01, 0x01
        /*0010*/ 	.byte	0x02, 0x03, 0x00, 0x00, 0x02, 0x06, 0x01, 0x00, 0x04, 0x0b, 0x08, 0x00, 0x09, 0x00, 0x00, 0x00
        /*0020*/ 	.byte	0x00, 0x00, 0x00, 0x00


//--------------------- .nv.info.my_kernel_kernel0 --------------------------
	.section	.nv.info.my_kernel_kernel0,"",@"SHT_CUDA_INFO"
	.sectionflags	@""
	.align	4


	//----- nvinfo : EIATTR_CUDA_API_VERSION
	.align		4
        /*0000*/ 	.byte	0x04, 0x37
        /*0002*/ 	.short	(.L_7 - .L_6)
.L_6:
        /*0004*/ 	.word	0x00000082


	//----- nvinfo : EIATTR_KPARAM_INFO
	.align		4
.L_7:
        /*0008*/ 	.byte	0x04, 0x17
        /*000a*/ 	.short	(.L_9 - .L_8)
.L_8:
        /*000c*/ 	.word	0x00000000
        /*0010*/ 	.short	0x0003
        /*0012*/ 	.short	0x0018
        /*0014*/ 	.byte	0x00, 0xf5, 0x21, 0x00


	//----- nvinfo : EIATTR_KPARAM_INFO
	.align		4
.L_9:
        /*0018*/ 	.byte	0x04, 0x17
        /*001a*/ 	.short	(.L_11 - .L_10)
.L_10:
        /*001c*/ 	.word	0x00000000
        /*0020*/ 	.short	0x0002
        /*0022*/ 	.short	0x0010
        /*0024*/ 	.byte	0x00, 0xf5, 0x21, 0x00


	//----- nvinfo : EIATTR_KPARAM_INFO
	.align		4
.L_11:
        /*0028*/ 	.byte	0x04, 0x17
        /*002a*/ 	.short	(.L_13 - .L_12)
.L_12:
        /*002c*/ 	.word	0x00000000
        /*0030*/ 	.short	0x0001
        /*0032*/ 	.short	0x0008
        /*0034*/ 	.byte	0x00, 0xf5, 0x21, 0x00


	//----- nvinfo : EIATTR_KPARAM_INFO
	.align		4
.L_13:
        /*0038*/ 	.byte	0x04, 0x17
        /*003a*/ 	.short	(.L_15 - .L_14)
.L_14:
        /*003c*/ 	.word	0x00000000
        /*0040*/ 	.short	0x0000
        /*0042*/ 	.short	0x0000
        /*0044*/ 	.byte	0x00, 0xf5, 0x21, 0x00


	//----- nvinfo : EIATTR_SPARSE_MMA_MASK
	.align		4
.L_15:
        /*0048*/ 	.byte	0x03, 0x50
        /*004a*/ 	.short	0x0000


	//----- nvinfo : EIATTR_MAXREG_COUNT
	.align		4
        /*004c*/ 	.byte	0x03, 0x1b
        /*004e*/ 	.short	0x00ff


	//----- nvinfo : EIATTR_NUM_BARRIERS
	.align		4
        /*0050*/ 	.byte	0x02, 0x4c
        /*0052*/ 	.byte	0x01
	.zero		1


	//----- nvinfo : EIATTR_MERCURY_ISA_VERSION
	.align		4
        /*0054*/ 	.byte	0x03, 0x5f
        /*0056*/ 	.short	0x0101


	//----- nvinfo : EIATTR_VRC_CTA_INIT_COUNT
	.align		4
        /*0058*/ 	.byte	0x02, 0x4a
	.zero		1
	.zero		1


	//----- nvinfo : EIATTR_EXIT_INSTR_OFFSETS
	.align		4
        /*005c*/ 	.byte	0x04, 0x1c
        /*005e*/ 	.short	(.L_17 - .L_16)


	//   ....[0]....
.L_16:
        /*0060*/ 	.word	0x000006f0


	//----- nvinfo : EIATTR_CRS_STACK_SIZE
	.align		4
.L_17:
        /*0064*/ 	.byte	0x04, 0x1e
        /*0066*/ 	.short	(.L_19 - .L_18)
.L_18:
        /*0068*/ 	.word	0x00000000


	//----- nvinfo : EIATTR_CBANK_PARAM_SIZE
	.align		4
.L_19:
        /*006c*/ 	.byte	0x03, 0x19
        /*006e*/ 	.short	0x0020


	//----- nvinfo : EIATTR_PARAM_CBANK
	.align		4
        /*0070*/ 	.byte	0x04, 0x0a
        /*0072*/ 	.short	(.L_21 - .L_20)
	.align		4
.L_20:
        /*0074*/ 	.word	index@(.nv.constant0.my_kernel_kernel0)
        /*0078*/ 	.short	0x0380
        /*007a*/ 	.short	0x0020


	//----- nvinfo : EIATTR_SW_WAR
	.align		4
.L_21:
        /*007c*/ 	.byte	0x04, 0x36
        /*007e*/ 	.short	(.L_23 - .L_22)
.L_22:
        /*0080*/ 	.word	0x00000008
.L_23:


//--------------------- .nv.callgraph             --------------------------
	.section	.nv.callgraph,"",@"SHT_CUDA_CALLGRAPH"
	.align	4
	.sectionentsize	8
	.align		4
        /*0000*/ 	.word	0x00000000
	.align		4
        /*0004*/ 	.word	0xffffffff
	.align		4
        /*0008*/ 	.word	0x00000000
	.align		4
        /*000c*/ 	.word	0xfffffffe
	.align		4
        /*0010*/ 	.word	0x00000000
	.align		4
        /*0014*/ 	.word	0xfffffffd
	.align		4
        /*0018*/ 	.word	0x00000000
	.align		4
        /*001c*/ 	.word	0xfffffffc


//--------------------- .text.my_kernel_kernel0   --------------------------
	.section	.text.my_kernel_kernel0,"ax",@progbits
	.align	128
        .global         my_kernel_kernel0
        .type           my_kernel_kernel0,@function
        .size           my_kernel_kernel0,(.L_x_7 - my_kernel_kernel0)
        .other          my_kernel_kernel0,@"STO_CUDA_ENTRY STV_DEFAULT"
my_kernel_kernel0:
.text.my_kernel_kernel0:
[----:B------:R-:W-:Y:S01]  /*0000*/  LDC R1, c[0x0][0x37c] ;  /* 0x0000df00ff017b82 */ /* 0x000fe20000000800 */
[----:B------:R-:W0:Y:S07]  /*0010*/  S2R R0, SR_TID.X ;  /* 0x0000000000007919 */ /* 0x000e2e0000002100 */
[----:B------:R-:W1:Y:S01]  /*0020*/  S2UR UR7, SR_CgaCtaId ;  /* 0x00000000000779c3 */ /* 0x000e620000008800 */
[----:B------:R-:W-:Y:S01]  /*0030*/  UMOV UR4, 0x400 ;  /* 0x0000040000047882 */ /* 0x000fe20000000000 */
[----:B------:R-:W2:Y:S01]  /*0040*/  LDCU.64 UR10, c[0x0][0x358] ;  /* 0x00006b00ff0a77ac */ /* 0x000ea20008000a00 */
[----:B------:R-:W3:Y:S01]  /*0050*/  S2R R6, SR_CTAID.X ;  /* 0x0000000000067919 */ /* 0x000ee20000002500 */
[----:B------:R-:W-:-:S04]  /*0060*/  UIADD3 UR5, UPT, UPT, UR4, 0x70, URZ ;  /* 0x0000007004057890 */ /* 0x000fc8000fffe0ff */
[----:B------:R-:W4:Y:S08]  /*0070*/  LDC.64 R2, c[0x0][0x388] ;  /* 0x0000e200ff027b82 */ /* 0x000f300000000a00 */
[----:B------:R-:W2:Y:S01]  /*0080*/  LDC.64 R22, c[0x0][0x380] ;  /* 0x0000e000ff167b82 */ /* 0x000ea20000000a00 */
[----:B-1----:R-:W-:Y:S02]  /*0090*/  ULEA UR5, UR7, UR5, 0x18 ;  /* 0x0000000507057291 */ /* 0x002fe4000f8ec0ff */
[----:B------:R-:W-:-:S03]  /*00a0*/  ULEA UR6, UR7, UR4, 0x18 ;  /* 0x0000000407067291 */ /* 0x000fc6000f8ec0ff */
[----:B------:R-:W-:Y:S01]  /*00b0*/  UMOV UR4, URZ ;  /* 0x000000ff00047c82 */ /* 0x000fe20008000000 */
[C---:B0-----:R-:W-:Y:S01]  /*00c0*/  IMAD.SHL.U32 R4, R0.reuse, 0x10, RZ ;  /* 0x0000001000047824 */ /* 0x041fe200078e00ff */
[C---:B------:R-:W-:Y:S01]  /*00d0*/  SHF.L.U32 R16, R0.reuse, 0x1, RZ ;  /* 0x0000000100107819 */ /* 0x040fe200000006ff */
[C---:B------:R-:W-:Y:S01]  /*00e0*/  IMAD.SHL.U32 R7, R0.reuse, 0x8, RZ ;  /* 0x0000000800077824 */ /* 0x040fe200078e00ff */
[----:B------:R-:W-:Y:S01]  /*00f0*/  LEA R18, R0, UR5, 0x2 ;  /* 0x0000000500127c11 */ /* 0x000fe2000f8e10ff */
[----:B---3--:R-:W-:Y:S01]  /*0100*/  IMAD.SHL.U32 R20, R6, 0x8, RZ ;  /* 0x0000000806147824 */ /* 0x008fe200078e00ff */
[----:B------:R-:W-:Y:S02]  /*0110*/  LOP3.LUT R5, R4, 0x3f80, RZ, 0xc0, !PT ;  /* 0x00003f8004057812 */ /* 0x000fe400078ec0ff */
[----:B------:R-:W-:Y:S02]  /*0120*/  SHF.R.U32.HI R6, RZ, 0x4, R6 ;  /* 0x00000004ff067819 */ /* 0x000fe40000011606 */
[----:B------:R-:W-:-:S02]  /*0130*/  LOP3.LUT R5, R5, 0x7, R0, 0xf8, !PT ;  /* 0x0000000705057812 */ /* 0x000fc400078ef800 */
[----:B------:R-:W-:Y:S01]  /*0140*/  LOP3.LUT R17, R16, 0x7f8, RZ, 0xc0, !PT ;  /* 0x000007f810117812 */ /* 0x000fe200078ec0ff */
[----:B------:R-:W-:Y:S01]  /*0150*/  IMAD R6, R6, 0x380, RZ ;  /* 0x0000038006067824 */ /* 0x000fe200078e02ff */
[----:B------:R-:W-:Y:S02]  /*0160*/  LOP3.LUT R5, R5, 0x78, R20, 0xf8, !PT ;  /* 0x0000007805057812 */ /* 0x000fe400078ef814 */
[----:B------:R-:W-:Y:S02]  /*0170*/  LOP3.LUT R16, R16, 0x6, RZ, 0xc0, !PT ;  /* 0x0000000610107812 */ /* 0x000fe400078ec0ff */
[----:B------:R-:W-:Y:S01]  /*0180*/  LOP3.LUT R7, R7, 0x18, RZ, 0xc0, !PT ;  /* 0x0000001807077812 */ /* 0x000fe200078ec0ff */
[----:B----4-:R-:W-:Y:S01]  /*0190*/  IMAD.WIDE.U32 R2, R5, 0x4, R2 ;  /* 0x0000000405027825 */ /* 0x010fe200078e0002 */
[----:B------:R-:W-:Y:S02]  /*01a0*/  CS2R R4, SRZ ;  /* 0x0000000000047805 */ /* 0x000fe4000001ff00 */
[----:B------:R-:W-:-:S07]  /*01b0*/  LOP3.LUT R19, R20, 0x78, RZ, 0xc0, !PT ;  /* 0x0000007814137812 */ /* 0x000fce00078ec0ff */
.L_x_5:
[----:B------:R-:W-:Y:S01]  /*01c0*/  BAR.SYNC.DEFER_BLOCKING 0x0 ;  /* 0x0000000000007b1d */ /* 0x000fe20000010000 */
[----:B------:R-:W-:-:S05]  /*01d0*/  ISETP.NE.AND P0, PT, R0, RZ, PT ;  /* 0x000000ff0000720c */ /* 0x000fca0003f05270 */
[----:B------:R-:W-:Y:S04]  /*01e0*/  BSSY.RECONVERGENT B0, `(.L_x_0) ;  /* 0x0000031000007945 */ /* 0x000fe80003800200 */
[----:B------:R-:W-:Y:S04]  /*01f0*/  BSSY.RELIABLE B1, `(.L_x_1) ;  /* 0x000002d000017945 */ /* 0x000fe80003800100 */
[----:B------:R-:W-:Y:S05]  /*0200*/  @P0 BRA `(.L_x_2) ;  /* 0x0000000000a00947 */ /* 0x000fea0003800000 */
[----:B--2---:R-:W-:-:S05]  /*0210*/  IMAD.WIDE.U32 R24, R6, 0x4, R22 ;  /* 0x0000000406187825 */ /* 0x004fca00078e0016 */
[----:B------:R-:W2:Y:S04]  /*0220*/  LDG.E.CONSTANT R12, desc[UR10][R24.64] ;  /* 0x0000000a180c7981 */ /* 0x000ea8000c1e9900 */
[----:B------:R-:W2:Y:S04]  /*0230*/  LDG.E.CONSTANT R13, desc[UR10][R24.64+0x4] ;  /* 0x0000040a180d7981 */ /* 0x000ea8000c1e9900 */
[----:B------:R-:W2:Y:S04]  /*0240*/  LDG.E.CONSTANT R14, desc[UR10][R24.64+0x6200] ;  /* 0x0062000a180e7981 */ /* 0x000ea8000c1e9900 */
[----:B------:R-:W2:Y:S01]  /*0250*/  LDG.E.CONSTANT R15, desc[UR10][R24.64+0x6204] ;  /* 0x0062040a180f7981 */ /* 0x000ea2000c1e9900 */
[----:B------:R-:W0:Y:S01]  /*0260*/  S2UR UR8, SR_CgaCtaId ;  /* 0x00000000000879c3 */ /* 0x000e220000008800 */
[----:B------:R-:W-:-:S02]  /*0270*/  UMOV UR7, 0x400 ;  /* 0x0000040000077882 */ /* 0x000fc40000000000 */
[----:B------:R-:W3:Y:S04]  /*0280*/  LDG.E.CONSTANT R8, desc[UR10][R24.64+0xc400] ;  /* 0x00c4000a18087981 */ /* 0x000ee8000c1e9900 */
[----:B------:R-:W3:Y:S04]  /*0290*/  LDG.E.CONSTANT R9, desc[UR10][R24.64+0xc404] ;  /* 0x00c4040a18097981 */ /* 0x000ee8000c1e9900 */
[----:B------:R-:W3:Y:S04]  /*02a0*/  LDG.E.CONSTANT R10, desc[UR10][R24.64+0x12600] ;  /* 0x0126000a180a7981 */ /* 0x000ee8000c1e9900 */
[----:B------:R-:W3:Y:S01]  /*02b0*/  LDG.E.CONSTANT R11, desc[UR10][R24.64+0x12604] ;  /* 0x0126040a180b7981 */ /* 0x000ee2000c1e9900 */
[----:B0-----:R-:W-:-:S09]  /*02c0*/  ULEA UR7, UR8, UR7, 0x18 ;  /* 0x0000000708077291 */ /* 0x001fd2000f8ec0ff */
[----:B--2---:R0:W-:Y:S04]  /*02d0*/  STS.128 [UR7], R12 ;  /* 0x0000000cff007988 */ /* 0x0041e80008000c07 */
[----:B0-----:R-:W2:Y:S04]  /*02e0*/  LDG.E.CONSTANT R12, desc[UR10][R24.64+0x18800] ;  /* 0x0188000a180c7981 */ /* 0x001ea8000c1e9900 */
[----:B------:R-:W2:Y:S04]  /*02f0*/  LDG.E.CONSTANT R13, desc[UR10][R24.64+0x18804] ;  /* 0x0188040a180d7981 */ /* 0x000ea8000c1e9900 */
[----:B------:R-:W2:Y:S04]  /*0300*/  LDG.E.CONSTANT R14, desc[UR10][R24.64+0x1ea00] ;  /* 0x01ea000a180e7981 */ /* 0x000ea8000c1e9900 */
[----:B------:R-:W2:Y:S04]  /*0310*/  LDG.E.CONSTANT R15, desc[UR10][R24.64+0x1ea04] ;  /* 0x01ea040a180f7981 */ /* 0x000ea8000c1e9900 */
[----:B---3--:R0:W-:Y:S04]  /*0320*/  STS.128 [UR7+0x10], R8 ;  /* 0x00001008ff007988 */ /* 0x0081e80008000c07 */
[----:B0-----:R-:W3:Y:S04]  /*0330*/  LDG.E.CONSTANT R8, desc[UR10][R24.64+0x24c00] ;  /* 0x024c000a18087981 */ /* 0x001ee8000c1e9900 */
[----:B------:R-:W3:Y:S04]  /*0340*/  LDG.E.CONSTANT R9, desc[UR10][R24.64+0x24c04] ;  /* 0x024c040a18097981 */ /* 0x000ee8000c1e9900 */
[----:B------:R-:W3:Y:S04]  /*0350*/  LDG.E.CONSTANT R10, desc[UR10][R24.64+0x2ae00] ;  /* 0x02ae000a180a7981 */ /* 0x000ee8000c1e9900 */
[----:B------:R-:W3:Y:S04]  /*0360*/  LDG.E.CONSTANT R11, desc[UR10][R24.64+0x2ae04] ;  /* 0x02ae040a180b7981 */ /* 0x000ee8000c1e9900 */
[----:B--2---:R0:W-:Y:S04]  /*0370*/  STS.128 [UR7+0x20], R12 ;  /* 0x0000200cff007988 */ /* 0x0041e80008000c07 */
        /* <DEDUP_REMOVED lines=15> */
[----:B--2---:R0:W-:Y:S01]  /*0470*/  STS.128 [UR7+0x60], R12 ;  /* 0x0000600cff007988 */ /* 0x0041e20008000c07 */
[----:B------:R-:W-:Y:S05]  /*0480*/  BRA `(.L_x_3) ;  /* 0x00000000000c7947 */ /* 0x000fea0003800000 */
.L_x_2:
[----:B------:R-:W-:-:S13]  /*0490*/  ISETP.GT.U32.AND P0, PT, R0, 0xf, PT ;  /* 0x0000000f0000780c */ /* 0x000fda0003f04070 */
[----:B------:R-:W-:Y:S05]  /*04a0*/  @P0 BREAK.RELIABLE B1 ;  /* 0x0000000000010942 */ /* 0x000fea0003800100 */
[----:B------:R-:W-:Y:S05]  /*04b0*/  @P0 BRA `(.L_x_4) ;  /* 0x00000000000c0947 */ /* 0x000fea0003800000 */
.L_x_3:
[----:B--2---:R-:W-:Y:S05]  /*04c0*/  BSYNC.RELIABLE B1 ;  /* 0x0000000000017941 */ /* 0x004fea0003800100 */
.L_x_1:
[----:B0-----:R-:W2:Y:S04]  /*04d0*/  LDG.E.CONSTANT R9, desc[UR10][R2.64] ;  /* 0x0000000a02097981 */ /* 0x001ea8000c1e9900 */
[----:B--2---:R0:W-:Y:S02]  /*04e0*/  STS [R18], R9 ;  /* 0x0000000912007388 */ /* 0x0041e40000000800 */
.L_x_4:
[----:B--2---:R-:W-:Y:S05]  /*04f0*/  BSYNC.RECONVERGENT B0 ;  /* 0x0000000000007941 */ /* 0x004fea0003800200 */
.L_x_0:
[----:B------:R-:W-:Y:S05]  /*0500*/  WARPSYNC.ALL ;  /* 0x0000000000007948 */ /* 0x000fea0003800000 */
[----:B------:R-:W-:Y:S01]  /*0510*/  BAR.SYNC.DEFER_BLOCKING 0x0 ;  /* 0x0000000000007b1d */ /* 0x000fe20000010000 */
[----:B------:R-:W-:Y:S01]  /*0520*/  UIADD3 UR4, UPT, UPT, UR4, 0x1, URZ ;  /* 0x0000000104047890 */ /* 0x000fe2000fffe0ff */
[----:B------:R-:W-:Y:S01]  /*0530*/  IADD3 R2, P0, PT, R2, 0x400, RZ ;  /* 0x0000040002027810 */ /* 0x000fe20007f1e0ff */
[----:B------:R-:W-:Y:S02]  /*0540*/  VIADD R6, R6, 0x2 ;  /* 0x0000000206067836 */ /* 0x000fe40000000000 */
[----:B------:R-:W-:Y:S01]  /*0550*/  UISETP.NE.AND UP0, UPT, UR4, 0x1c0, UPT ;  /* 0x000001c00400788c */ /* 0x000fe2000bf05270 */
[----:B------:R-:W-:Y:S01]  /*0560*/  IADD3.X R3, PT, PT, RZ, R3, RZ, P0, !PT ;  /* 0x00000003ff037210 */ /* 0x000fe200007fe4ff */
[----:B0-----:R-:W-:Y:S04]  /*0570*/  LDS.64 R8, [R17+UR6] ;  /* 0x0000000611087984 */ /* 0x001fe80008000a00 */
[----:B------:R-:W0:Y:S04]  /*0580*/  LDS.64 R10, [R7+UR5] ;  /* 0x00000005070a7984 */ /* 0x000e280008000a00 */
[----:B------:R-:W1:Y:S01]  /*0590*/  LDS.64 R12, [R7+UR5+0x20] ;  /* 0x00002005070c7984 */ /* 0x000e620008000a00 */
[C---:B0-----:R-:W-:Y:S01]  /*05a0*/  FFMA R15, R8.reuse, R10, R4 ;  /* 0x0000000a080f7223 */ /* 0x041fe20000000004 */
[----:B------:R-:W-:-:S03]  /*05b0*/  FFMA R8, R8, R11, R5 ;  /* 0x0000000b08087223 */ /* 0x000fc60000000005 */
[----:B-1----:R-:W-:Y:S01]  /*05c0*/  FFMA R4, R12, R9, R15 ;  /* 0x000000090c047223 */ /* 0x002fe2000000000f */
[----:B------:R-:W-:Y:S01]  /*05d0*/  FFMA R5, R9, R13, R8 ;  /* 0x0000000d09057223 */ /* 0x000fe20000000008 */
[----:B------:R-:W-:Y:S06]  /*05e0*/  BRA.U UP0, `(.L_x_5) ;  /* 0xfffffff900f47547 */ /* 0x000fec000b83ffff */
[----:B------:R-:W0:Y:S01]  /*05f0*/  LDC.64 R2, c[0x0][0x398] ;  /* 0x0000e600ff027b82 */ /* 0x000e220000000a00 */
[----:B------:R-:W-:-:S07]  /*0600*/  IMAD.IADD R19, R19, 0x1, R16 ;  /* 0x0000000113137824 */ /* 0x000fce00078e0210 */
[----:B------:R-:W1:Y:S01]  /*0610*/  LDC.64 R6, c[0x0][0x390] ;  /* 0x0000e400ff067b82 */ /* 0x000e620000000a00 */
[----:B0-----:R-:W-:-:S05]  /*0620*/  IMAD.WIDE.U32 R2, R19, 0x4, R2 ;  /* 0x0000000413027825 */ /* 0x001fca00078e0002 */
[----:B------:R-:W2:Y:S04]  /*0630*/  LDG.E.CONSTANT R11, desc[UR10][R2.64] ;  /* 0x0000000a020b7981 */ /* 0x000ea8000c1e9900 */
[----:B------:R-:W3:Y:S01]  /*0640*/  LDG.E.CONSTANT R8, desc[UR10][R2.64+0x4] ;  /* 0x0000040a02087981 */ /* 0x000ee2000c1e9900 */
[----:B------:R-:W-:-:S05]  /*0650*/  SHF.R.U32.HI R9, RZ, 0x2, R0 ;  /* 0x00000002ff097819 */ /* 0x000fca0000011600 */
[----:B------:R-:W-:-:S05]  /*0660*/  IMAD R9, R9, 0x380, R20 ;  /* 0x0000038009097824 */ /* 0x000fca00078e0214 */
[----:B------:R-:W-:Y:S01]  /*0670*/  IADD3 R9, PT, PT, R16, R9, RZ ;  /* 0x0000000910097210 */ /* 0x000fe20007ffe0ff */
[----:B--2---:R-:W-:Y:S01]  /*0680*/  FADD R11, R4, R11 ;  /* 0x0000000b040b7221 */ /* 0x004fe20000000000 */
[----:B---3--:R-:W-:-:S03]  /*0690*/  FADD R8, R5, R8 ;  /* 0x0000000805087221 */ /* 0x008fc60000000000 */
[----:B-1----:R-:W-:Y:S01]  /*06a0*/  IMAD.WIDE.U32 R4, R9, 0x4, R6 ;  /* 0x0000000409047825 */ /* 0x002fe200078e0006 */
[----:B------:R-:W-:Y:S02]  /*06b0*/  FMNMX R11, RZ, R11, !PT ;  /* 0x0000000bff0b7209 */ /* 0x000fe40007800000 */
[----:B------:R-:W-:-:S03]  /*06c0*/  FMNMX R7, RZ, R8, !PT ;  /* 0x00000008ff077209 */ /* 0x000fc60007800000 */
[----:B------:R-:W-:Y:S04]  /*06d0*/  STG.E desc[UR10][R4.64], R11 ;  /* 0x0000000b04007986 */ /* 0x000fe8000c10190a */
[----:B------:R-:W-:Y:S01]  /*06e0*/  STG.E desc[UR10][R4.64+0x4], R7 ;  /* 0x0000040704007986 */ /* 0x000fe2000c10190a */
[----:B------:R-:W-:Y:S05]  /*06f0*/  EXIT ;  /* 0x000000000000794d */ /* 0x000fea0003800000 */
.L_x_6:
[----:B------:R-:W-:-:S00]  /*0700*/  BRA `(.L_x_6) ;  /* 0xfffffffc00fc7947 */ /* 0x000fc0000383ffff */
[----:B------:R-:W-:-:S00]  /*0710*/  NOP ;  /* 0x0000000000007918 */ /* 0x000fc00000000000 */
        /* <DEDUP_REMOVED lines=14> */
.L_x_7:


//--------------------- .nv.shared.my_kernel_kernel0 --------------------------
	.section	.nv.shared.my_kernel_kernel0,"aw",@nobits
	.sectionflags	@""
	.align	4
.nv.shared.my_kernel_kernel0:
	.zero		1200


//--------------------- .nv.shared.reserved.0     --------------------------
	.section	.nv.shared.reserved.0,"aw",@nobits
	.weak		__nv_reservedSMEM_offset_0_alias
	.size		__nv_reservedSMEM_offset_0_alias, 0, 64
	.other		__nv_reservedSMEM_offset_0_alias,@"STO_CUDA_RESERVED_SHARED STV_DEFAULT"
__nv_reservedSMEM_offset_0_alias:
	.zero		0
	.zero		64


//--------------------- .nv.constant0.my_kernel_kernel0 --------------------------
	.section	.nv.constant0.my_kernel_kernel0,"a",@progbits
	.sectionflags	@""
	.align	4
.nv.constant0.my_kernel_kernel0:
	.zero		928


//--------------------- SYMBOLS --------------------------

	.type		.nv.reservedSmem.offset0,@object
	.size		.nv.reservedSmem.offset0,0x4
	.type		.nv.reservedSmem.cap,@object
	.size		.nv.reservedSmem.cap,0x4
